//
// Generated by NVIDIA NVVM Compiler
//
// Compiler Build ID: CL-36424714
// Cuda compilation tools, release 13.0, V13.0.88
// Based on NVVM 20.0.0
//

.version 9.0
.target sm_100
.address_size 64

	// .globl	_Z10kernel_rowv

.visible .entry _Z10kernel_rowv()
{


	bar.sync 	0;
	ret;

}
	// .globl	_Z10kernel_colv
.visible .entry _Z10kernel_colv()
{


	bar.sync 	0;
	ret;

}


// ===== COMPILED SASS (sm_100) =====

	.target	sm_100

	.elftype	@"ET_EXEC"


//--------------------- .note.nv.tkinfo           --------------------------
	.section	.note.nv.tkinfo,"",@"SHT_NOTE"
	.sectionflags	@"SHF_NOTE_NV_TKINFO"
	.tkinfo
        /*0018*/ 	.word	0x00000002
        /*0030*/ 	.string	""
        /*0030*/ 	.string	"ptxas"
        /*0030*/ 	.string	"Cuda compilation tools, release 13.0, V13.0.88"
        /*0030*/ 	.string	"Build cuda_13.0.r13.0/compiler.36424714_0"
        /*0030*/ 	.string	"-arch sm_100 -m 64 "



//--------------------- .note.nv.cuinfo           --------------------------
	.section	.note.nv.cuinfo,"",@"SHT_NOTE"
	.sectionflags	@"SHF_NOTE_NV_CUINFO"
        /*0018*/ 	.short	0x0002
        /*001a*/ 	.short	0x0064
        /*001c*/ 	.short	0x0082
	.zero		2


//--------------------- .nv.info                  --------------------------
	.section	.nv.info,"",@"SHT_CUDA_INFO"
	.align	4


	//----- nvinfo : EIATTR_REGCOUNT
	.align		4
        /*0000*/ 	.byte	0x04, 0x2f
        /*0002*/ 	.short	(.L_1 - .L_0)
	.align		4
.L_0:
        /*0004*/ 	.word	index@(_Z10kernel_rowv)
        /*0008*/ 	.word	0x00000004


	//----- nvinfo : EIATTR_FRAME_SIZE
	.align		4
.L_1:
        /*000c*/ 	.byte	0x04, 0x11
        /*000e*/ 	.short	(.L_3 - .L_2)
	.align		4
.L_2:
        /*0010*/ 	.word	index@(_Z10kernel_rowv)
        /*0014*/ 	.word	0x00000000


	//----- nvinfo : EIATTR_REGCOUNT
	.align		4
.L_3:
        /*0018*/ 	.byte	0x04, 0x2f
        /*001a*/ 	.short	(.L_5 - .L_4)
	.align		4
.L_4:
        /*001c*/ 	.word	index@(_Z10kernel_colv)
        /*0020*/ 	.word	0x00000004


	//----- nvinfo : EIATTR_FRAME_SIZE
	.align		4
.L_5:
        /*0024*/ 	.byte	0x04, 0x11
        /*0026*/ 	.short	(.L_7 - .L_6)
	.align		4
.L_6:
        /*0028*/ 	.word	index@(_Z10kernel_colv)
        /*002c*/ 	.word	0x00000000


	//----- nvinfo : EIATTR_MIN_STACK_SIZE
	.align		4
.L_7:
        /*0030*/ 	.byte	0x04, 0x12
        /*0032*/ 	.short	(.L_9 - .L_8)
	.align		4
.L_8:
        /*0034*/ 	.word	index@(_Z10kernel_colv)
        /*0038*/ 	.word	0x00000000


	//----- nvinfo : EIATTR_MIN_STACK_SIZE
	.align		4
.L_9:
        /*003c*/ 	.byte	0x04, 0x12
        /*003e*/ 	.short	(.L_11 - .L_10)
	.align		4
.L_10:
        /*0040*/ 	.word	index@(_Z10kernel_rowv)
        /*0044*/ 	.word	0x00000000
.L_11:


//--------------------- .nv.compat                --------------------------
	.section	.nv.compat,"",@"SHT_CUDA_COMPAT_INFO"
	.align	4
        /*0000*/ 	.byte	0x02, 0x09, 0x00, 0x00, 0x02, 0x02, 0x01, 0x00, 0x02, 0x05, 0x05, 0x00, 0x03, 0x07, 0x01, 0x01
        /*0010*/ 	.byte	0x02, 0x03, 0x00, 0x00, 0x02, 0x06, 0x01, 0x00, 0x04, 0x0b, 0x08, 0x00, 0x09, 0x00, 0x00, 0x00
        /*0020*/ 	.byte	0x00, 0x00, 0x00, 0x00


//--------------------- .nv.info._Z10kernel_colv  --------------------------
	.section	.nv.info._Z10kernel_colv,"",@"SHT_CUDA_INFO"
	.sectionflags	@""
	.align	4


	//----- nvinfo : EIATTR_CUDA_API_VERSION
	.align		4
        /*0000*/ 	.byte	0x04, 0x37
        /*0002*/ 	.short	(.L_13 - .L_12)
.L_12:
        /*0004*/ 	.word	0x00000082


	//----- nvinfo : EIATTR_SPARSE_MMA_MASK
	.align		4
.L_13:
        /*0008*/ 	.byte	0x03, 0x50
        /*000a*/ 	.short	0x0000


	//----- nvinfo : EIATTR_MAXREG_COUNT
	.align		4
        /*000c*/ 	.byte	0x03, 0x1b
        /*000e*/ 	.short	0x00ff


	//----- nvinfo : EIATTR_NUM_BARRIERS
	.align		4
        /*0010*/ 	.byte	0x02, 0x4c
        /*0012*/ 	.byte	0x01
	.zero		1


	//----- nvinfo : EIATTR_MERCURY_ISA_VERSION
	.align		4
        /*0014*/ 	.byte	0x03, 0x5f
        /*0016*/ 	.short	0x0101


	//----- nvinfo : EIATTR_VRC_CTA_INIT_COUNT
	.align		4
        /*0018*/ 	.byte	0x02, 0x4a
	.zero		1
	.zero		1


	//----- nvinfo : EIATTR_EXIT_INSTR_OFFSETS
	.align		4
        /*001c*/ 	.byte	0x04, 0x1c
        /*001e*/ 	.short	(.L_15 - .L_14)


	//   ....[0]....
.L_14:
        /*0020*/ 	.word	0x00000020


	//----- nvinfo : EIATTR_SW_WAR
	.align		4
.L_15:
        /*0024*/ 	.byte	0x04, 0x36
        /*0026*/ 	.short	(.L_17 - .L_16)
.L_16:
        /*0028*/ 	.word	0x00000008
.L_17:


//--------------------- .nv.info._Z10kernel_rowv  --------------------------
	.section	.nv.info._Z10kernel_rowv,"",@"SHT_CUDA_INFO"
	.sectionflags	@""
	.align	4


	//----- nvinfo : EIATTR_CUDA_API_VERSION
	.align		4
        /*0000*/ 	.byte	0x04, 0x37
        /*0002*/ 	.short	(.L_19 - .L_18)
.L_18:
        /*0004*/ 	.word	0x00000082


	//----- nvinfo : EIATTR_SPARSE_MMA_MASK
	.align		4
.L_19:
        /*0008*/ 	.byte	0x03, 0x50
        /*000a*/ 	.short	0x0000


	//----- nvinfo : EIATTR_MAXREG_COUNT
	.align		4
        /*000c*/ 	.byte	0x03, 0x1b
        /*000e*/ 	.short	0x00ff


	//----- nvinfo : EIATTR_NUM_BARRIERS
	.align		4
        /*0010*/ 	.byte	0x02, 0x4c
        /*0012*/ 	.byte	0x01
	.zero		1


	//----- nvinfo : EIATTR_MERCURY_ISA_VERSION
	.align		4
        /*0014*/ 	.byte	0x03, 0x5f
        /*0016*/ 	.short	0x0101


	//----- nvinfo : EIATTR_VRC_CTA_INIT_COUNT
	.align		4
        /*0018*/ 	.byte	0x02, 0x4a
	.zero		1
	.zero		1


	//----- nvinfo : EIATTR_EXIT_INSTR_OFFSETS
	.align		4
        /*001c*/ 	.byte	0x04, 0x1c
        /*001e*/ 	.short	(.L_21 - .L_20)


	//   ....[0]....
.L_20:
        /*0020*/ 	.word	0x00000020


	//----- nvinfo : EIATTR_SW_WAR
	.align		4
.L_21:
        /*0024*/ 	.byte	0x04, 0x36
        /*0026*/ 	.short	(.L_23 - .L_22)
.L_22:
        /*0028*/ 	.word	0x00000008
.L_23:


//--------------------- .nv.callgraph             --------------------------
	.section	.nv.callgraph,"",@"SHT_CUDA_CALLGRAPH"
	.align	4
	.sectionentsize	8
	.align		4
        /*0000*/ 	.word	0x00000000
	.align		4
        /*0004*/ 	.word	0xffffffff
	.align		4
        /*0008*/ 	.word	0x00000000
	.align		4
        /*000c*/ 	.word	0xfffffffe
	.align		4
        /*0010*/ 	.word	0x00000000
	.align		4
        /*0014*/ 	.word	0xfffffffd
	.align		4
        /*0018*/ 	.word	0x00000000
	.align		4
        /*001c*/ 	.word	0xfffffffc


//--------------------- .text._Z10kernel_colv     --------------------------
	.section	.text._Z10kernel_colv,"ax",@progbits
	.align	128
        .global         _Z10kernel_colv
        .type           _Z10kernel_colv,@function
        .size           _Z10kernel_colv,(.L_x_2 - _Z10kernel_colv)
        .other          _Z10kernel_colv,@"STO_CUDA_ENTRY STV_DEFAULT"
_Z10kernel_colv:
.text._Z10kernel_colv:
[----:B------:R-:W-:Y:S08]  /*0000*/  LDC R1, c[0x0][0x37c] ;  /* 0x0000df00ff017b82 */ /* 0x000ff00000000800 */
[----:B------:R-:W-:Y:S06]  /*0010*/  BAR.SYNC.DEFER_BLOCKING 0x0 ;  /* 0x0000000000007b1d */ /* 0x000fec0000010000 */
[----:B------:R-:W-:Y:S05]  /*0020*/  EXIT ;  /* 0x000000000000794d */ /* 0x000fea0003800000 */
.L_x_0:
[----:B------:R-:W-:-:S00]  /*0030*/  BRA `(.L_x_0) ;  /* 0xfffffffc00fc7947 */ /* 0x000fc0000383ffff */
[----:B------:R-:W-:-:S00]  /*0040*/  NOP ;  /* 0x0000000000007918 */ /* 0x000fc00000000000 */
        /* <DEDUP_REMOVED lines=11> */
.L_x_2:


//--------------------- .text._Z10kernel_rowv     --------------------------
	.section	.text._Z10kernel_rowv,"ax",@progbits
	.align	128
        .global         _Z10kernel_rowv
        .type           _Z10kernel_rowv,@function
        .size           _Z10kernel_rowv,(.L_x_3 - _Z10kernel_rowv)
        .other          _Z10kernel_rowv,@"STO_CUDA_ENTRY STV_DEFAULT"
_Z10kernel_rowv:
.text._Z10kernel_rowv:
[----:B------:R-:W-:Y:S08]  /*0000*/  LDC R1, c[0x0][0x37c] ;  /* 0x0000df00ff017b82 */ /* 0x000ff00000000800 */
[----:B------:R-:W-:Y:S06]  /*0010*/  BAR.SYNC.DEFER_BLOCKING 0x0 ;  /* 0x0000000000007b1d */ /* 0x000fec0000010000 */
[----:B------:R-:W-:Y:S05]  /*0020*/  EXIT ;  /* 0x000000000000794d */ /* 0x000fea0003800000 */
.L_x_1:
        /* <DEDUP_REMOVED lines=13> */
.L_x_3:


//--------------------- .nv.shared.reserved.0     --------------------------
	.section	.nv.shared.reserved.0,"aw",@nobits
	.weak		__nv_reservedSMEM_offset_0_alias
	.size		__nv_reservedSMEM_offset_0_alias, 0, 64
	.other		__nv_reservedSMEM_offset_0_alias,@"STO_CUDA_RESERVED_SHARED STV_DEFAULT"
__nv_reservedSMEM_offset_0_alias:
	.zero		0
	.zero		64


//--------------------- .nv.constant0._Z10kernel_colv --------------------------
	.section	.nv.constant0._Z10kernel_colv,"a",@progbits
	.sectionflags	@""
	.align	4
.nv.constant0._Z10kernel_colv:
	.zero		896


//--------------------- .nv.constant0._Z10kernel_rowv --------------------------
	.section	.nv.constant0._Z10kernel_rowv,"a",@progbits
	.sectionflags	@""
	.align	4
.nv.constant0._Z10kernel_rowv:
	.zero		896


//--------------------- SYMBOLS --------------------------

	.type		.nv.reservedSmem.offset0,@object
	.size		.nv.reservedSmem.offset0,0x4
